//
// Generated by NVIDIA NVVM Compiler
//
// Compiler Build ID: CL-36424714
// Cuda compilation tools, release 13.0, V13.0.88
// Based on NVVM 20.0.0
//

.version 9.0
.target sm_100
.address_size 64

	// .globl	_Z28matrix_multiplication_kernelPKfS0_Pfiii

.visible .entry _Z28matrix_multiplication_kernelPKfS0_Pfiii(
	.param .u64 .ptr .align 1 _Z28matrix_multiplication_kernelPKfS0_Pfiii_param_0,
	.param .u64 .ptr .align 1 _Z28matrix_multiplication_kernelPKfS0_Pfiii_param_1,
	.param .u64 .ptr .align 1 _Z28matrix_multiplication_kernelPKfS0_Pfiii_param_2,
	.param .u32 _Z28matrix_multiplication_kernelPKfS0_Pfiii_param_3,
	.param .u32 _Z28matrix_multiplication_kernelPKfS0_Pfiii_param_4,
	.param .u32 _Z28matrix_multiplication_kernelPKfS0_Pfiii_param_5
)
{
	.reg .pred 	%p<17>;
	.reg .b32 	%r<41>;
	.reg .b32 	%f<67>;
	.reg .b64 	%rd<68>;

	ld.param.u64 	%rd16, [_Z28matrix_multiplication_kernelPKfS0_Pfiii_param_0];
	ld.param.u64 	%rd17, [_Z28matrix_multiplication_kernelPKfS0_Pfiii_param_1];
	ld.param.u64 	%rd15, [_Z28matrix_multiplication_kernelPKfS0_Pfiii_param_2];
	ld.param.u32 	%r17, [_Z28matrix_multiplication_kernelPKfS0_Pfiii_param_3];
	ld.param.u32 	%r18, [_Z28matrix_multiplication_kernelPKfS0_Pfiii_param_4];
	ld.param.u32 	%r19, [_Z28matrix_multiplication_kernelPKfS0_Pfiii_param_5];
	cvta.to.global.u64 	%rd1, %rd17;
	cvta.to.global.u64 	%rd2, %rd16;
	cvta.to.global.u64 	%rd3, %rd15;
	mov.u32 	%r20, %ctaid.y;
	mov.u32 	%r21, %ntid.y;
	mov.u32 	%r22, %tid.y;
	mad.lo.s32 	%r36, %r20, %r21, %r22;
	mov.u32 	%r23, %ctaid.x;
	mov.u32 	%r24, %ntid.x;
	mov.u32 	%r25, %tid.x;
	mad.lo.s32 	%r2, %r23, %r24, %r25;
	mov.u32 	%r26, %nctaid.y;
	mul.lo.s32 	%r3, %r21, %r26;
	mov.u32 	%r27, %nctaid.x;
	mul.lo.s32 	%r4, %r24, %r27;
	setp.ge.s32 	%p1, %r36, %r17;
	@%p1 bra 	$L__BB0_22;
	setp.ne.s32 	%p2, %r18, 0;
	cvt.s64.s32 	%rd4, %r19;
	@%p2 bra 	$L__BB0_6;
$L__BB0_2:
	setp.lt.s32 	%p14, %r2, %r19;
	@%p14 bra 	$L__BB0_4;
$L__BB0_3:
	add.s32 	%r36, %r36, %r3;
	setp.lt.s32 	%p16, %r36, %r17;
	@%p16 bra 	$L__BB0_2;
	bra.uni 	$L__BB0_22;
$L__BB0_4:
	mad.lo.s32 	%r37, %r36, %r19, %r2;
	mov.u32 	%r38, %r2;
$L__BB0_5:
	mul.wide.s32 	%rd61, %r37, 4;
	add.s64 	%rd62, %rd3, %rd61;
	mov.b32 	%r35, 0;
	st.global.u32 	[%rd62], %r35;
	add.s32 	%r38, %r38, %r4;
	add.s32 	%r37, %r37, %r4;
	setp.lt.s32 	%p15, %r38, %r19;
	@%p15 bra 	$L__BB0_5;
	bra.uni 	$L__BB0_3;
$L__BB0_6:
	and.b32  	%r12, %r18, 7;
	and.b32  	%r28, %r18, -8;
	cvt.s64.s32 	%rd5, %r28;
$L__BB0_7:
	setp.ge.s32 	%p3, %r2, %r19;
	@%p3 bra 	$L__BB0_21;
	mul.lo.s32 	%r29, %r36, %r18;
	cvt.s64.s32 	%rd6, %r29;
	mov.u32 	%r40, %r2;
$L__BB0_9:
	setp.lt.u32 	%p4, %r18, 8;
	cvt.s64.s32 	%rd7, %r40;
	mov.f32 	%f66, 0f00000000;
	mov.b64 	%rd66, 0;
	@%p4 bra 	$L__BB0_12;
	mov.f32 	%f66, 0f00000000;
	mov.b64 	%rd64, 0;
$L__BB0_11:
	.pragma "nounroll";
	add.s64 	%rd20, %rd64, %rd6;
	shl.b64 	%rd21, %rd20, 2;
	add.s64 	%rd22, %rd2, %rd21;
	ld.global.f32 	%f16, [%rd22];
	mad.lo.s64 	%rd23, %rd64, %rd4, %rd7;
	shl.b64 	%rd24, %rd23, 2;
	add.s64 	%rd25, %rd1, %rd24;
	ld.global.f32 	%f17, [%rd25];
	fma.rn.f32 	%f18, %f16, %f17, %f66;
	ld.global.f32 	%f19, [%rd22+4];
	shl.b64 	%rd26, %rd4, 2;
	add.s64 	%rd27, %rd25, %rd26;
	ld.global.f32 	%f20, [%rd27];
	fma.rn.f32 	%f21, %f19, %f20, %f18;
	ld.global.f32 	%f22, [%rd22+8];
	add.s64 	%rd28, %rd27, %rd26;
	ld.global.f32 	%f23, [%rd28];
	fma.rn.f32 	%f24, %f22, %f23, %f21;
	ld.global.f32 	%f25, [%rd22+12];
	add.s64 	%rd29, %rd28, %rd26;
	ld.global.f32 	%f26, [%rd29];
	fma.rn.f32 	%f27, %f25, %f26, %f24;
	ld.global.f32 	%f28, [%rd22+16];
	add.s64 	%rd30, %rd29, %rd26;
	ld.global.f32 	%f29, [%rd30];
	fma.rn.f32 	%f30, %f28, %f29, %f27;
	ld.global.f32 	%f31, [%rd22+20];
	add.s64 	%rd31, %rd30, %rd26;
	ld.global.f32 	%f32, [%rd31];
	fma.rn.f32 	%f33, %f31, %f32, %f30;
	ld.global.f32 	%f34, [%rd22+24];
	add.s64 	%rd32, %rd31, %rd26;
	ld.global.f32 	%f35, [%rd32];
	fma.rn.f32 	%f36, %f34, %f35, %f33;
	ld.global.f32 	%f37, [%rd22+28];
	add.s64 	%rd33, %rd32, %rd26;
	ld.global.f32 	%f38, [%rd33];
	fma.rn.f32 	%f66, %f37, %f38, %f36;
	add.s64 	%rd64, %rd64, 8;
	setp.ne.s64 	%p5, %rd64, %rd5;
	mov.u64 	%rd66, %rd5;
	@%p5 bra 	$L__BB0_11;
$L__BB0_12:
	setp.eq.s32 	%p6, %r12, 0;
	@%p6 bra 	$L__BB0_20;
	add.s32 	%r30, %r12, -1;
	setp.lt.u32 	%p7, %r30, 3;
	@%p7 bra 	$L__BB0_15;
	add.s64 	%rd34, %rd66, %rd6;
	shl.b64 	%rd35, %rd34, 2;
	add.s64 	%rd36, %rd2, %rd35;
	ld.global.f32 	%f40, [%rd36];
	mad.lo.s64 	%rd37, %rd66, %rd4, %rd7;
	shl.b64 	%rd38, %rd37, 2;
	add.s64 	%rd39, %rd1, %rd38;
	ld.global.f32 	%f41, [%rd39];
	fma.rn.f32 	%f42, %f40, %f41, %f66;
	ld.global.f32 	%f43, [%rd36+4];
	shl.b64 	%rd40, %rd4, 2;
	add.s64 	%rd41, %rd39, %rd40;
	ld.global.f32 	%f44, [%rd41];
	fma.rn.f32 	%f45, %f43, %f44, %f42;
	ld.global.f32 	%f46, [%rd36+8];
	add.s64 	%rd42, %rd41, %rd40;
	ld.global.f32 	%f47, [%rd42];
	fma.rn.f32 	%f48, %f46, %f47, %f45;
	ld.global.f32 	%f49, [%rd36+12];
	add.s64 	%rd43, %rd42, %rd40;
	ld.global.f32 	%f50, [%rd43];
	fma.rn.f32 	%f66, %f49, %f50, %f48;
	add.s64 	%rd66, %rd66, 4;
$L__BB0_15:
	and.b32  	%r31, %r18, 3;
	setp.eq.s32 	%p8, %r31, 0;
	@%p8 bra 	$L__BB0_20;
	setp.eq.s32 	%p9, %r31, 1;
	@%p9 bra 	$L__BB0_18;
	add.s64 	%rd44, %rd66, %rd6;
	shl.b64 	%rd45, %rd44, 2;
	add.s64 	%rd46, %rd2, %rd45;
	ld.global.f32 	%f52, [%rd46];
	mad.lo.s64 	%rd47, %rd66, %rd4, %rd7;
	shl.b64 	%rd48, %rd47, 2;
	add.s64 	%rd49, %rd1, %rd48;
	ld.global.f32 	%f53, [%rd49];
	fma.rn.f32 	%f54, %f52, %f53, %f66;
	ld.global.f32 	%f55, [%rd46+4];
	shl.b64 	%rd50, %rd4, 2;
	add.s64 	%rd51, %rd49, %rd50;
	ld.global.f32 	%f56, [%rd51];
	fma.rn.f32 	%f66, %f55, %f56, %f54;
	add.s64 	%rd66, %rd66, 2;
$L__BB0_18:
	and.b32  	%r32, %r18, 1;
	setp.eq.b32 	%p10, %r32, 1;
	not.pred 	%p11, %p10;
	@%p11 bra 	$L__BB0_20;
	add.s64 	%rd52, %rd66, %rd6;
	shl.b64 	%rd53, %rd52, 2;
	add.s64 	%rd54, %rd2, %rd53;
	ld.global.f32 	%f57, [%rd54];
	mad.lo.s64 	%rd55, %rd66, %rd4, %rd7;
	shl.b64 	%rd56, %rd55, 2;
	add.s64 	%rd57, %rd1, %rd56;
	ld.global.f32 	%f58, [%rd57];
	fma.rn.f32 	%f66, %f57, %f58, %f66;
$L__BB0_20:
	ld.param.u64 	%rd63, [_Z28matrix_multiplication_kernelPKfS0_Pfiii_param_2];
	cvt.u32.u64 	%r33, %rd7;
	mad.lo.s32 	%r34, %r36, %r19, %r33;
	cvta.to.global.u64 	%rd58, %rd63;
	mul.wide.s32 	%rd59, %r34, 4;
	add.s64 	%rd60, %rd58, %rd59;
	st.global.f32 	[%rd60], %f66;
	add.s32 	%r40, %r33, %r4;
	setp.lt.s32 	%p12, %r40, %r19;
	@%p12 bra 	$L__BB0_9;
$L__BB0_21:
	add.s32 	%r36, %r36, %r3;
	setp.lt.s32 	%p13, %r36, %r17;
	@%p13 bra 	$L__BB0_7;
$L__BB0_22:
	ret;

}


// ===== COMPILED SASS (sm_100) =====

	.target	sm_100

	.elftype	@"ET_EXEC"


//--------------------- .note.nv.tkinfo           --------------------------
	.section	.note.nv.tkinfo,"",@"SHT_NOTE"
	.sectionflags	@"SHF_NOTE_NV_TKINFO"
	.tkinfo
        /*0018*/ 	.word	0x00000002
        /*0030*/ 	.string	""
        /*0030*/ 	.string	"ptxas"
        /*0030*/ 	.string	"Cuda compilation tools, release 13.0, V13.0.88"
        /*0030*/ 	.string	"Build cuda_13.0.r13.0/compiler.36424714_0"
        /*0030*/ 	.string	"-arch sm_100 -m 64 "



//--------------------- .note.nv.cuinfo           --------------------------
	.section	.note.nv.cuinfo,"",@"SHT_NOTE"
	.sectionflags	@"SHF_NOTE_NV_CUINFO"
        /*0018*/ 	.short	0x0002
        /*001a*/ 	.short	0x0064
        /*001c*/ 	.short	0x0082
	.zero		2


//--------------------- .nv.info                  --------------------------
	.section	.nv.info,"",@"SHT_CUDA_INFO"
	.align	4


	//----- nvinfo : EIATTR_REGCOUNT
	.align		4
        /*0000*/ 	.byte	0x04, 0x2f
        /*0002*/ 	.short	(.L_1 - .L_0)
	.align		4
.L_0:
        /*0004*/ 	.word	index@(_Z28matrix_multiplication_kernelPKfS0_Pfiii)
        /*0008*/ 	.word	0x00000020


	//----- nvinfo : EIATTR_FRAME_SIZE
	.align		4
.L_1:
        /*000c*/ 	.byte	0x04, 0x11
        /*000e*/ 	.short	(.L_3 - .L_2)
	.align		4
.L_2:
        /*0010*/ 	.word	index@(_Z28matrix_multiplication_kernelPKfS0_Pfiii)
        /*0014*/ 	.word	0x00000000


	//----- nvinfo : EIATTR_MIN_STACK_SIZE
	.align		4
.L_3:
        /*0018*/ 	.byte	0x04, 0x12
        /*001a*/ 	.short	(.L_5 - .L_4)
	.align		4
.L_4:
        /*001c*/ 	.word	index@(_Z28matrix_multiplication_kernelPKfS0_Pfiii)
        /*0020*/ 	.word	0x00000000
.L_5:


//--------------------- .nv.compat                --------------------------
	.section	.nv.compat,"",@"SHT_CUDA_COMPAT_INFO"
	.align	4
        /*0000*/ 	.byte	0x02, 0x09, 0x00, 0x00, 0x02, 0x02, 0x01, 0x00, 0x02, 0x05, 0x05, 0x00, 0x03, 0x07, 0x01, 0x01
        /*0010*/ 	.byte	0x02, 0x03, 0x00, 0x00, 0x02, 0x06, 0x01, 0x00, 0x04, 0x0b, 0x08, 0x00, 0x09, 0x00, 0x00, 0x00
        /*0020*/ 	.byte	0x00, 0x00, 0x00, 0x00


//--------------------- .nv.info._Z28matrix_multiplication_kernelPKfS0_Pfiii --------------------------
	.section	.nv.info._Z28matrix_multiplication_kernelPKfS0_Pfiii,"",@"SHT_CUDA_INFO"
	.sectionflags	@""
	.align	4


	//----- nvinfo : EIATTR_CUDA_API_VERSION
	.align		4
        /*0000*/ 	.byte	0x04, 0x37
        /*0002*/ 	.short	(.L_7 - .L_6)
.L_6:
        /*0004*/ 	.word	0x00000082


	//----- nvinfo : EIATTR_KPARAM_INFO
	.align		4
.L_7:
        /*0008*/ 	.byte	0x04, 0x17
        /*000a*/ 	.short	(.L_9 - .L_8)
.L_8:
        /*000c*/ 	.word	0x00000000
        /*0010*/ 	.short	0x0005
        /*0012*/ 	.short	0x0020
        /*0014*/ 	.byte	0x00, 0xf0, 0x11, 0x00


	//----- nvinfo : EIATTR_KPARAM_INFO
	.align		4
.L_9:
        /*0018*/ 	.byte	0x04, 0x17
        /*001a*/ 	.short	(.L_11 - .L_10)
.L_10:
        /*001c*/ 	.word	0x00000000
        /*0020*/ 	.short	0x0004
        /*0022*/ 	.short	0x001c
        /*0024*/ 	.byte	0x00, 0xf0, 0x11, 0x00


	//----- nvinfo : EIATTR_KPARAM_INFO
	.align		4
.L_11:
        /*0028*/ 	.byte	0x04, 0x17
        /*002a*/ 	.short	(.L_13 - .L_12)
.L_12:
        /*002c*/ 	.word	0x00000000
        /*0030*/ 	.short	0x0003
        /*0032*/ 	.short	0x0018
        /*0034*/ 	.byte	0x00, 0xf0, 0x11, 0x00


	//----- nvinfo : EIATTR_KPARAM_INFO
	.align		4
.L_13:
        /*0038*/ 	.byte	0x04, 0x17
        /*003a*/ 	.short	(.L_15 - .L_14)
.L_14:
        /*003c*/ 	.word	0x00000000
        /*0040*/ 	.short	0x0002
        /*0042*/ 	.short	0x0010
        /*0044*/ 	.byte	0x00, 0xf5, 0x21, 0x00


	//----- nvinfo : EIATTR_KPARAM_INFO
	.align		4
.L_15:
        /*0048*/ 	.byte	0x04, 0x17
        /*004a*/ 	.short	(.L_17 - .L_16)
.L_16:
        /*004c*/ 	.word	0x00000000
        /*0050*/ 	.short	0x0001
        /*0052*/ 	.short	0x0008
        /*0054*/ 	.byte	0x00, 0xf5, 0x21, 0x00


	//----- nvinfo : EIATTR_KPARAM_INFO
	.align		4
.L_17:
        /*0058*/ 	.byte	0x04, 0x17
        /*005a*/ 	.short	(.L_19 - .L_18)
.L_18:
        /*005c*/ 	.word	0x00000000
        /*0060*/ 	.short	0x0000
        /*0062*/ 	.short	0x0000
        /*0064*/ 	.byte	0x00, 0xf5, 0x21, 0x00


	//----- nvinfo : EIATTR_SPARSE_MMA_MASK
	.align		4
.L_19:
        /*0068*/ 	.byte	0x03, 0x50
        /*006a*/ 	.short	0x0000


	//----- nvinfo : EIATTR_MAXREG_COUNT
	.align		4
        /*006c*/ 	.byte	0x03, 0x1b
        /*006e*/ 	.short	0x00ff


	//----- nvinfo : EIATTR_MERCURY_ISA_VERSION
	.align		4
        /*0070*/ 	.byte	0x03, 0x5f
        /*0072*/ 	.short	0x0101


	//----- nvinfo : EIATTR_VRC_CTA_INIT_COUNT
	.align		4
        /*0074*/ 	.byte	0x02, 0x4a
	.zero		1
	.zero		1


	//----- nvinfo : EIATTR_EXIT_INSTR_OFFSETS
	.align		4
        /*0078*/ 	.byte	0x04, 0x1c
        /*007a*/ 	.short	(.L_21 - .L_20)


	//   ....[0]....
.L_20:
        /*007c*/ 	.word	0x000000f0


	//   ....[1]....
        /*0080*/ 	.word	0x00000260


	//   ....[2]....
        /*0084*/ 	.word	0x00000df0


	//----- nvinfo : EIATTR_CRS_STACK_SIZE
	.align		4
.L_21:
        /*0088*/ 	.byte	0x04, 0x1e
        /*008a*/ 	.short	(.L_23 - .L_22)
.L_22:
        /*008c*/ 	.word	0x00000000


	//----- nvinfo : EIATTR_CBANK_PARAM_SIZE
	.align		4
.L_23:
        /*0090*/ 	.byte	0x03, 0x19
        /*0092*/ 	.short	0x0024


	//----- nvinfo : EIATTR_PARAM_CBANK
	.align		4
        /*0094*/ 	.byte	0x04, 0x0a
        /*0096*/ 	.short	(.L_25 - .L_24)
	.align		4
.L_24:
        /*0098*/ 	.word	index@(.nv.constant0._Z28matrix_multiplication_kernelPKfS0_Pfiii)
        /*009c*/ 	.short	0x0380
        /*009e*/ 	.short	0x0024


	//----- nvinfo : EIATTR_SW_WAR
	.align		4
.L_25:
        /*00a0*/ 	.byte	0x04, 0x36
        /*00a2*/ 	.short	(.L_27 - .L_26)
.L_26:
        /*00a4*/ 	.word	0x00000008
.L_27:


//--------------------- .nv.callgraph             --------------------------
	.section	.nv.callgraph,"",@"SHT_CUDA_CALLGRAPH"
	.align	4
	.sectionentsize	8
	.align		4
        /*0000*/ 	.word	0x00000000
	.align		4
        /*0004*/ 	.word	0xffffffff
	.align		4
        /*0008*/ 	.word	0x00000000
	.align		4
        /*000c*/ 	.word	0xfffffffe
	.align		4
        /*0010*/ 	.word	0x00000000
	.align		4
        /*0014*/ 	.word	0xfffffffd
	.align		4
        /*0018*/ 	.word	0x00000000
	.align		4
        /*001c*/ 	.word	0xfffffffc


//--------------------- .text._Z28matrix_multiplication_kernelPKfS0_Pfiii --------------------------
	.section	.text._Z28matrix_multiplication_kernelPKfS0_Pfiii,"ax",@progbits
	.align	128
        .global         _Z28matrix_multiplication_kernelPKfS0_Pfiii
        .type           _Z28matrix_multiplication_kernelPKfS0_Pfiii,@function
        .size           _Z28matrix_multiplication_kernelPKfS0_Pfiii,(.L_x_15 - _Z28matrix_multiplication_kernelPKfS0_Pfiii)
        .other          _Z28matrix_multiplication_kernelPKfS0_Pfiii,@"STO_CUDA_ENTRY STV_DEFAULT"
_Z28matrix_multiplication_kernelPKfS0_Pfiii:
.text._Z28matrix_multiplication_kernelPKfS0_Pfiii:
[----:B------:R-:W-:Y:S01]  /*0000*/  LDC R1, c[0x0][0x37c] ;  /* 0x0000df00ff017b82 */ /* 0x000fe20000000800 */
[----:B------:R-:W0:Y:S07]  /*0010*/  S2R R5, SR_TID.Y ;  /* 0x0000000000057919 */ /* 0x000e2e0000002200 */
[----:B------:R-:W0:Y:S01]  /*0020*/  S2UR UR4, SR_CTAID.Y ;  /* 0x00000000000479c3 */ /* 0x000e220000002600 */
[----:B------:R-:W1:Y:S01]  /*0030*/  LDCU UR8, c[0x0][0x398] ;  /* 0x00007300ff0877ac */ /* 0x000e620008000800 */
[----:B------:R-:W2:Y:S06]  /*0040*/  S2R R0, SR_TID.X ;  /* 0x0000000000007919 */ /* 0x000eac0000002100 */
[----:B------:R-:W0:Y:S08]  /*0050*/  LDC R2, c[0x0][0x364] ;  /* 0x0000d900ff027b82 */ /* 0x000e300000000800 */
[----:B------:R-:W2:Y:S08]  /*0060*/  S2UR UR5, SR_CTAID.X ;  /* 0x00000000000579c3 */ /* 0x000eb00000002500 */
[----:B------:R-:W2:Y:S01]  /*0070*/  LDC R3, c[0x0][0x360] ;  /* 0x0000d800ff037b82 */ /* 0x000ea20000000800 */
[----:B------:R-:W3:Y:S01]  /*0080*/  LDCU UR6, c[0x0][0x374] ;  /* 0x00006e80ff0677ac */ /* 0x000ee20008000800 */
[----:B------:R-:W4:Y:S01]  /*0090*/  LDCU UR7, c[0x0][0x370] ;  /* 0x00006e00ff0777ac */ /* 0x000f220008000800 */
[----:B0-----:R-:W-:-:S05]  /*00a0*/  IMAD R5, R2, UR4, R5 ;  /* 0x0000000402057c24 */ /* 0x001fca000f8e0205 */
[----:B-1----:R-:W-:Y:S01]  /*00b0*/  ISETP.GE.AND P0, PT, R5, UR8, PT ;  /* 0x0000000805007c0c */ /* 0x002fe2000bf06270 */
[----:B---3--:R-:W-:Y:S02]  /*00c0*/  IMAD R2, R2, UR6, RZ ;  /* 0x0000000602027c24 */ /* 0x008fe4000f8e02ff */
[C---:B--2---:R-:W-:Y:S02]  /*00d0*/  IMAD R0, R3.reuse, UR5, R0 ;  /* 0x0000000503007c24 */ /* 0x044fe4000f8e0200 */
[----:B----4-:R-:W-:-:S08]  /*00e0*/  IMAD R3, R3, UR7, RZ ;  /* 0x0000000703037c24 */ /* 0x010fd0000f8e02ff */
[----:B------:R-:W-:Y:S05]  /*00f0*/  @P0 EXIT ;  /* 0x000000000000094d */ /* 0x000fea0003800000 */
[----:B------:R-:W0:Y:S01]  /*0100*/  LDCU UR4, c[0x0][0x39c] ;  /* 0x00007380ff0477ac */ /* 0x000e220008000800 */
[----:B------:R-:W1:Y:S01]  /*0110*/  LDCU.64 UR8, c[0x0][0x358] ;  /* 0x00006b00ff0877ac */ /* 0x000e620008000a00 */
[----:B0-----:R-:W-:-:S09]  /*0120*/  UISETP.NE.AND UP0, UPT, UR4, URZ, UPT ;  /* 0x000000ff0400728c */ /* 0x001fd2000bf05270 */
[----:B-1----:R-:W-:Y:S05]  /*0130*/  BRA.U UP0, `(.L_x_0) ;  /* 0x00000001004c7547 */ /* 0x002fea000b800000 */
.L_x_4:
[----:B------:R-:W0:Y:S01]  /*0140*/  LDC R11, c[0x0][0x3a0] ;  /* 0x0000e800ff0b7b82 */ /* 0x000e220000000800 */
[----:B------:R-:W-:Y:S01]  /*0150*/  BSSY.RECONVERGENT B0, `(.L_x_1) ;  /* 0x000000c000007945 */ /* 0x000fe20003800200 */
[----:B0-----:R-:W-:-:S13]  /*0160*/  ISETP.GE.AND P0, PT, R0, R11, PT ;  /* 0x0000000b0000720c */ /* 0x001fda0003f06270 */
[----:B------:R-:W-:Y:S05]  /*0170*/  @P0 BRA `(.L_x_2) ;  /* 0x0000000000240947 */ /* 0x000fea0003800000 */
[----:B------:R-:W0:Y:S01]  /*0180*/  LDC.64 R8, c[0x0][0x390] ;  /* 0x0000e400ff087b82 */ /* 0x000e220000000a00 */
[--C-:B------:R-:W-:Y:S02]  /*0190*/  IMAD R4, R5, R11, R0.reuse ;  /* 0x0000000b05047224 */ /* 0x100fe400078e0200 */
[----:B------:R-:W-:-:S07]  /*01a0*/  IMAD.MOV.U32 R10, RZ, RZ, R0 ;  /* 0x000000ffff0a7224 */ /* 0x000fce00078e0000 */
.L_x_3:
[----:B0-----:R-:W-:-:S04]  /*01b0*/  IMAD.WIDE R6, R4, 0x4, R8 ;  /* 0x0000000404067825 */ /* 0x001fc800078e0208 */
[C---:B------:R-:W-:Y:S01]  /*01c0*/  IMAD.IADD R10, R3.reuse, 0x1, R10 ;  /* 0x00000001030a7824 */ /* 0x040fe200078e020a */
[----:B------:R1:W-:Y:S01]  /*01d0*/  STG.E desc[UR8][R6.64], RZ ;  /* 0x000000ff06007986 */ /* 0x0003e2000c101908 */
[----:B------:R-:W-:-:S03]  /*01e0*/  IMAD.IADD R4, R3, 0x1, R4 ;  /* 0x0000000103047824 */ /* 0x000fc600078e0204 */
[----:B------:R-:W-:-:S13]  /*01f0*/  ISETP.GE.AND P0, PT, R10, R11, PT ;  /* 0x0000000b0a00720c */ /* 0x000fda0003f06270 */
[----:B-1----:R-:W-:Y:S05]  /*0200*/  @!P0 BRA `(.L_x_3) ;  /* 0xfffffffc00e88947 */ /* 0x002fea000383ffff */
.L_x_2:
[----:B------:R-:W-:Y:S05]  /*0210*/  BSYNC.RECONVERGENT B0 ;  /* 0x0000000000007941 */ /* 0x000fea0003800200 */
.L_x_1:
[----:B------:R-:W0:Y:S01]  /*0220*/  LDCU UR4, c[0x0][0x398] ;  /* 0x00007300ff0477ac */ /* 0x000e220008000800 */
[----:B------:R-:W-:-:S04]  /*0230*/  IADD3 R5, PT, PT, R2, R5, RZ ;  /* 0x0000000502057210 */ /* 0x000fc80007ffe0ff */
[----:B0-----:R-:W-:-:S13]  /*0240*/  ISETP.GE.AND P0, PT, R5, UR4, PT ;  /* 0x0000000405007c0c */ /* 0x001fda000bf06270 */
[----:B------:R-:W-:Y:S05]  /*0250*/  @!P0 BRA `(.L_x_4) ;  /* 0xfffffffc00b88947 */ /* 0x000fea000383ffff */
[----:B------:R-:W-:Y:S05]  /*0260*/  EXIT ;  /* 0x000000000000794d */ /* 0x000fea0003800000 */
.L_x_0:
[----:B------:R-:W0:Y:S01]  /*0270*/  LDC R4, c[0x0][0x3a0] ;  /* 0x0000e800ff047b82 */ /* 0x000e220000000800 */
[----:B------:R-:W-:Y:S01]  /*0280*/  ULOP3.LUT UR5, UR4, 0xfffffff8, URZ, 0xc0, !UPT ;  /* 0xfffffff804057892 */ /* 0x000fe2000f8ec0ff */
[----:B------:R-:W1:Y:S01]  /*0290*/  LDCU.128 UR12, c[0x0][0x380] ;  /* 0x00007000ff0c77ac */ /* 0x000e620008000c00 */
[----:B------:R-:W-:Y:S02]  /*02a0*/  ULOP3.LUT UR4, UR4, 0x7, URZ, 0xc0, !UPT ;  /* 0x0000000704047892 */ /* 0x000fe4000f8ec0ff */
[----:B------:R-:W-:Y:S01]  /*02b0*/  USHF.R.S32.HI UR7, URZ, 0x1f, UR5 ;  /* 0x0000001fff077899 */ /* 0x000fe20008011405 */
[----:B01----:R-:W-:-:S11]  /*02c0*/  SHF.R.S32.HI R4, RZ, 0x1f, R4 ;  /* 0x0000001fff047819 */ /* 0x003fd60000011404 */
.L_x_13:
[----:B0-----:R-:W0:Y:S01]  /*02d0*/  LDCU UR6, c[0x0][0x3a0] ;  /* 0x00007400ff0677ac */ /* 0x001e220008000800 */
[----:B------:R-:W-:Y:S01]  /*02e0*/  BSSY.RECONVERGENT B0, `(.L_x_5) ;  /* 0x00000ac000007945 */ /* 0x000fe20003800200 */
[----:B0-----:R-:W-:-:S13]  /*02f0*/  ISETP.GE.AND P0, PT, R0, UR6, PT ;  /* 0x0000000600007c0c */ /* 0x001fda000bf06270 */
[----:B------:R-:W-:Y:S05]  /*0300*/  @P0 BRA `(.L_x_6) ;  /* 0x0000000800a40947 */ /* 0x000fea0003800000 */
[----:B------:R-:W0:Y:S01]  /*0310*/  LDCU UR6, c[0x0][0x39c] ;  /* 0x00007380ff0677ac */ /* 0x000e220008000800 */
[----:B------:R-:W-:Y:S02]  /*0320*/  IMAD.MOV.U32 R8, RZ, RZ, R0 ;  /* 0x000000ffff087224 */ /* 0x000fe400078e0000 */
[----:B0-----:R-:W-:-:S05]  /*0330*/  IMAD R6, R5, UR6, RZ ;  /* 0x0000000605067c24 */ /* 0x001fca000f8e02ff */
[----:B------:R-:W-:-:S07]  /*0340*/  SHF.R.S32.HI R7, RZ, 0x1f, R6 ;  /* 0x0000001fff077819 */ /* 0x000fce0000011406 */
.L_x_12:
[----:B0-----:R-:W0:Y:S01]  /*0350*/  LDC R9, c[0x0][0x39c] ;  /* 0x0000e700ff097b82 */ /* 0x001e220000000800 */
[----:B------:R-:W-:Y:S01]  /*0360*/  HFMA2 R21, -RZ, RZ, 0, 0 ;  /* 0x00000000ff157431 */ /* 0x000fe200000001ff */
[----:B------:R-:W-:Y:S01]  /*0370*/  SHF.R.S32.HI R11, RZ, 0x1f, R8 ;  /* 0x0000001fff0b7819 */ /* 0x000fe20000011408 */
[----:B------:R-:W-:Y:S02]  /*0380*/  IMAD.MOV.U32 R24, RZ, RZ, RZ ;  /* 0x000000ffff187224 */ /* 0x000fe400078e00ff */
[----:B------:R-:W-:Y:S01]  /*0390*/  IMAD.MOV.U32 R10, RZ, RZ, RZ ;  /* 0x000000ffff0a7224 */ /* 0x000fe200078e00ff */
[----:B0-----:R-:W-:-:S13]  /*03a0*/  ISETP.GE.U32.AND P0, PT, R9, 0x8, PT ;  /* 0x000000080900780c */ /* 0x001fda0003f06070 */
[----:B------:R-:W-:Y:S05]  /*03b0*/  @!P0 BRA `(.L_x_7) ;  /* 0x0000000000fc8947 */ /* 0x000fea0003800000 */
[----:B------:R-:W0:Y:S01]  /*03c0*/  LDC R23, c[0x0][0x3a0] ;  /* 0x0000e800ff177b82 */ /* 0x000e220000000800 */
[----:B------:R-:W-:Y:S01]  /*03d0*/  IMAD.MOV.U32 R24, RZ, RZ, RZ ;  /* 0x000000ffff187224 */ /* 0x000fe200078e00ff */
[----:B------:R-:W-:Y:S01]  /*03e0*/  MOV R27, RZ ;  /* 0x000000ff001b7202 */ /* 0x000fe20000000f00 */
[----:B------:R-:W-:Y:S01]  /*03f0*/  IMAD.MOV.U32 R22, RZ, RZ, RZ ;  /* 0x000000ffff167224 */ /* 0x000fe200078e00ff */
[C---:B0-----:R-:W-:Y:S01]  /*0400*/  SHF.L.U64.HI R25, R23.reuse, 0x2, R4 ;  /* 0x0000000217197819 */ /* 0x041fe20000010204 */
[----:B------:R-:W-:-:S07]  /*0410*/  IMAD.SHL.U32 R10, R23, 0x4, RZ ;  /* 0x00000004170a7824 */ /* 0x000fce00078e00ff */
.L_x_8:
[----:B------:R-:W-:Y:S01]  /*0420*/  MOV R12, R8 ;  /* 0x00000008000c7202 */ /* 0x000fe20000000f00 */
[----:B------:R-:W-:Y:S01]  /*0430*/  IMAD.MOV.U32 R13, RZ, RZ, R11 ;  /* 0x000000ffff0d7224 */ /* 0x000fe200078e000b */
[----:B------:R-:W-:Y:S01]  /*0440*/  IADD3 R17, P0, PT, R6, R27, RZ ;  /* 0x0000001b06117210 */ /* 0x000fe20007f1e0ff */
[-C--:B------:R-:W-:Y:S02]  /*0450*/  IMAD R16, R22, R23.reuse, RZ ;  /* 0x0000001716107224 */ /* 0x080fe400078e02ff */
[----:B------:R-:W-:-:S04]  /*0460*/  IMAD.WIDE.U32 R14, R27, R23, R12 ;  /* 0x000000171b0e7225 */ /* 0x000fc800078e000c */
[----:B------:R-:W-:Y:S01]  /*0470*/  IMAD R13, R4, R27, R16 ;  /* 0x0000001b040d7224 */ /* 0x000fe200078e0210 */
[C---:B------:R-:W-:Y:S01]  /*0480*/  LEA R16, P1, R14.reuse, UR14, 0x2 ;  /* 0x0000000e0e107c11 */ /* 0x040fe2000f8210ff */
[----:B------:R-:W-:Y:S01]  /*0490*/  IMAD.X R18, R7, 0x1, R22, P0 ;  /* 0x0000000107127824 */ /* 0x000fe200000e0616 */
[----:B------:R-:W-:Y:S02]  /*04a0*/  LEA R12, P0, R17, UR12, 0x2 ;  /* 0x0000000c110c7c11 */ /* 0x000fe4000f8010ff */
[----:B------:R-:W-:Y:S02]  /*04b0*/  IADD3 R15, PT, PT, R15, R13, RZ ;  /* 0x0000000d0f0f7210 */ /* 0x000fe40007ffe0ff */
[----:B------:R-:W-:Y:S02]  /*04c0*/  LEA.HI.X R13, R17, UR13, R18, 0x2, P0 ;  /* 0x0000000d110d7c11 */ /* 0x000fe400080f1412 */
[----:B------:R-:W-:-:S03]  /*04d0*/  LEA.HI.X R17, R14, UR15, R15, 0x2, P1 ;  /* 0x0000000f0e117c11 */ /* 0x000fc600088f140f */
[----:B------:R-:W2:Y:S04]  /*04e0*/  LDG.E R21, desc[UR8][R12.64] ;  /* 0x000000080c157981 */ /* 0x000ea8000c1e1900 */
[----:B------:R-:W2:Y:S01]  /*04f0*/  LDG.E R26, desc[UR8][R16.64] ;  /* 0x00000008101a7981 */ /* 0x000ea2000c1e1900 */
[----:B------:R-:W-:-:S03]  /*0500*/  IADD3 R14, P0, PT, R10, R16, RZ ;  /* 0x000000100a0e7210 */ /* 0x000fc60007f1e0ff */
[----:B------:R-:W3:Y:S02]  /*0510*/  LDG.E R28, desc[UR8][R12.64+0x4] ;  /* 0x000004080c1c7981 */ /* 0x000ee4000c1e1900 */
[----:B------:R-:W-:Y:S01]  /*0520*/  IMAD.X R15, R25, 0x1, R17, P0 ;  /* 0x00000001190f7824 */ /* 0x000fe200000e0611 */
[-C--:B------:R-:W-:Y:S01]  /*0530*/  IADD3 R18, P0, PT, R14, R10.reuse, RZ ;  /* 0x0000000a0e127210 */ /* 0x080fe20007f1e0ff */
[----:B------:R-:W4:Y:S04]  /*0540*/  LDG.E R17, desc[UR8][R12.64+0x8] ;  /* 0x000008080c117981 */ /* 0x000f28000c1e1900 */
[----:B------:R-:W-:Y:S01]  /*0550*/  IMAD.X R19, R15, 0x1, R25, P0 ;  /* 0x000000010f137824 */ /* 0x000fe200000e0619 */
[----:B------:R-:W-:Y:S01]  /*0560*/  IADD3 R20, P0, PT, R18, R10, RZ ;  /* 0x0000000a12147210 */ /* 0x000fe20007f1e0ff */
[----:B------:R-:W3:Y:S04]  /*0570*/  LDG.E R14, desc[UR8][R14.64] ;  /* 0x000000080e0e7981 */ /* 0x000ee8000c1e1900 */
[----:B------:R-:W4:Y:S01]  /*0580*/  LDG.E R18, desc[UR8][R18.64] ;  /* 0x0000000812127981 */ /* 0x000f22000c1e1900 */
[----:B--2---:R-:W-:Y:S01]  /*0590*/  FFMA R24, R21, R26, R24 ;  /* 0x0000001a15187223 */ /* 0x004fe20000000018 */
[----:B------:R-:W-:-:S02]  /*05a0*/  IADD3.X R21, PT, PT, R19, R25, RZ, P0, !PT ;  /* 0x0000001913157210 */ /* 0x000fc400007fe4ff */
[----:B------:R-:W2:Y:S04]  /*05b0*/  LDG.E R26, desc[UR8][R12.64+0xc] ;  /* 0x00000c080c1a7981 */ /* 0x000ea8000c1e1900 */
[----:B------:R-:W2:Y:S01]  /*05c0*/  LDG.E R29, desc[UR8][R20.64] ;  /* 0x00000008141d7981 */ /* 0x000ea2000c1e1900 */
[----:B------:R-:W-:Y:S01]  /*05d0*/  IADD3 R16, P0, PT, R20, R10, RZ ;  /* 0x0000000a14107210 */ /* 0x000fe20007f1e0ff */
[----:B---3--:R-:W-:Y:S02]  /*05e0*/  FFMA R24, R28, R14, R24 ;  /* 0x0000000e1c187223 */ /* 0x008fe40000000018 */
[----:B------:R-:W3:Y:S02]  /*05f0*/  LDG.E R28, desc[UR8][R12.64+0x14] ;  /* 0x000014080c1c7981 */ /* 0x000ee4000c1e1900 */
[----:B----4-:R-:W-:Y:S01]  /*0600*/  FFMA R15, R17, R18, R24 ;  /* 0x00000012110f7223 */ /* 0x010fe20000000018 */
[----:B------:R-:W-:Y:S01]  /*0610*/  IMAD.X R17, R21, 0x1, R25, P0 ;  /* 0x0000000115117824 */ /* 0x000fe200000e0619 */
[-C--:B------:R-:W-:Y:S01]  /*0620*/  IADD3 R14, P0, PT, R16, R10.reuse, RZ ;  /* 0x0000000a100e7210 */ /* 0x080fe20007f1e0ff */
[----:B------:R-:W4:Y:S04]  /*0630*/  LDG.E R24, desc[UR8][R12.64+0x10] ;  /* 0x000010080c187981 */ /* 0x000f28000c1e1900 */
[----:B------:R-:W4:Y:S01]  /*0640*/  LDG.E R16, desc[UR8][R16.64] ;  /* 0x0000000810107981 */ /* 0x000f22000c1e1900 */
[----:B--2---:R-:W-:Y:S01]  /*0650*/  FFMA R29, R26, R29, R15 ;  /* 0x0000001d1a1d7223 */ /* 0x004fe2000000000f */
[----:B------:R-:W-:Y:S01]  /*0660*/  IMAD.X R15, R17, 0x1, R25, P0 ;  /* 0x00000001110f7824 */ /* 0x000fe200000e0619 */
[-C--:B------:R-:W-:Y:S01]  /*0670*/  IADD3 R18, P0, PT, R14, R10.reuse, RZ ;  /* 0x0000000a0e127210 */ /* 0x080fe20007f1e0ff */
[----:B------:R-:W2:Y:S03]  /*0680*/  LDG.E R26, desc[UR8][R12.64+0x18] ;  /* 0x000018080c1a7981 */ /* 0x000ea6000c1e1900 */
[----:B------:R-:W-:Y:S01]  /*0690*/  IADD3.X R19, PT, PT, R15, R25, RZ, P0, !PT ;  /* 0x000000190f137210 */ /* 0x000fe200007fe4ff */
[----:B------:R-:W3:Y:S01]  /*06a0*/  LDG.E R14, desc[UR8][R14.64] ;  /* 0x000000080e0e7981 */ /* 0x000ee2000c1e1900 */
[----:B------:R-:W-:-:S03]  /*06b0*/  IADD3 R20, P0, PT, R18, R10, RZ ;  /* 0x0000000a12147210 */ /* 0x000fc60007f1e0ff */
[----:B------:R-:W2:Y:S02]  /*06c0*/  LDG.E R18, desc[UR8][R18.64] ;  /* 0x0000000812127981 */ /* 0x000ea4000c1e1900 */
[----:B------:R-:W-:Y:S02]  /*06d0*/  IMAD.X R21, R19, 0x1, R25, P0 ;  /* 0x0000000113157824 */ /* 0x000fe400000e0619 */
[----:B------:R-:W5:Y:S04]  /*06e0*/  LDG.E R12, desc[UR8][R12.64+0x1c] ;  /* 0x00001c080c0c7981 */ /* 0x000f68000c1e1900 */
[----:B------:R-:W5:Y:S01]  /*06f0*/  LDG.E R20, desc[UR8][R20.64] ;  /* 0x0000000814147981 */ /* 0x000f62000c1e1900 */
[----:B------:R-:W-:-:S05]  /*0700*/  IADD3 R27, P0, PT, R27, 0x8, RZ ;  /* 0x000000081b1b7810 */ /* 0x000fca0007f1e0ff */
[----:B------:R-:W-:Y:S01]  /*0710*/  IMAD.X R22, RZ, RZ, R22, P0 ;  /* 0x000000ffff167224 */ /* 0x000fe200000e0616 */
[----:B------:R-:W-:Y:S01]  /*0720*/  ISETP.NE.U32.AND P0, PT, R27, UR5, PT ;  /* 0x000000051b007c0c */ /* 0x000fe2000bf05070 */
[----:B----4-:R-:W-:-:S03]  /*0730*/  FFMA R29, R24, R16, R29 ;  /* 0x00000010181d7223 */ /* 0x010fc6000000001d */
[----:B------:R-:W-:Y:S01]  /*0740*/  ISETP.NE.AND.EX P0, PT, R22, UR7, PT, P0 ;  /* 0x0000000716007c0c */ /* 0x000fe2000bf05300 */
[----:B---3--:R-:W-:-:S04]  /*0750*/  FFMA R29, R28, R14, R29 ;  /* 0x0000000e1c1d7223 */ /* 0x008fc8000000001d */
[----:B--2---:R-:W-:-:S04]  /*0760*/  FFMA R29, R26, R18, R29 ;  /* 0x000000121a1d7223 */ /* 0x004fc8000000001d */
[----:B-----5:R-:W-:-:S04]  /*0770*/  FFMA R24, R12, R20, R29 ;  /* 0x000000140c187223 */ /* 0x020fc8000000001d */
[----:B------:R-:W-:Y:S05]  /*0780*/  @P0 BRA `(.L_x_8) ;  /* 0xfffffffc00240947 */ /* 0x000fea000383ffff */
[----:B------:R-:W-:Y:S01]  /*0790*/  MOV R21, UR5 ;  /* 0x0000000500157c02 */ /* 0x000fe20008000f00 */
[----:B------:R-:W-:-:S07]  /*07a0*/  IMAD.U32 R10, RZ, RZ, UR7 ;  /* 0x00000007ff0a7e24 */ /* 0x000fce000f8e00ff */
.L_x_7:
[----:B------:R-:W-:-:S09]  /*07b0*/  UISETP.NE.AND UP0, UPT, UR4, URZ, UPT ;  /* 0x000000ff0400728c */ /* 0x000fd2000bf05270 */
[----:B------:R-:W-:Y:S05]  /*07c0*/  BRA.U !UP0, `(.L_x_9) ;  /* 0x0000000508547547 */ /* 0x000fea000b800000 */
[----:B------:R-:W-:Y:S01]  /*07d0*/  UIADD3 UR6, UPT, UPT, UR4, -0x1, URZ ;  /* 0xffffffff04067890 */ /* 0x000fe2000fffe0ff */
[----:B------:R-:W-:-:S03]  /*07e0*/  LOP3.LUT P0, R20, R9, 0x3, RZ, 0xc0, !PT ;  /* 0x0000000309147812 */ /* 0x000fc6000780c0ff */
[----:B------:R-:W-:-:S09]  /*07f0*/  UISETP.GE.U32.AND UP0, UPT, UR6, 0x3, UPT ;  /* 0x000000030600788c */ /* 0x000fd2000bf06070 */
[----:B------:R-:W-:Y:S05]  /*0800*/  BRA.U !UP0, `(.L_x_10) ;  /* 0x0000000108907547 */ /* 0x000fea000b800000 */
[----:B------:R-:W0:Y:S01]  /*0810*/  LDC R19, c[0x0][0x3a0] ;  /* 0x0000e800ff137b82 */ /* 0x000e220000000800 */
[----:B------:R-:W1:Y:S01]  /*0820*/  LDCU.128 UR16, c[0x0][0x380] ;  /* 0x00007000ff1077ac */ /* 0x000e620008000c00 */
[----:B------:R-:W-:Y:S01]  /*0830*/  MOV R13, R11 ;  /* 0x0000000b000d7202 */ /* 0x000fe20000000f00 */
[----:B------:R-:W-:Y:S01]  /*0840*/  IMAD.MOV.U32 R12, RZ, RZ, R8 ;  /* 0x000000ffff0c7224 */ /* 0x000fe200078e0008 */
[----:B------:R-:W-:Y:S01]  /*0850*/  IADD3 R18, P2, PT, R6, R21, RZ ;  /* 0x0000001506127210 */ /* 0x000fe20007f5e0ff */
[-C--:B0-----:R-:W-:Y:S02]  /*0860*/  IMAD R14, R10, R19.reuse, RZ ;  /* 0x000000130a0e7224 */ /* 0x081fe400078e02ff */
[----:B------:R-:W-:-:S04]  /*0870*/  IMAD.WIDE.U32 R12, R21, R19, R12 ;  /* 0x00000013150c7225 */ /* 0x000fc800078e000c */
[----:B------:R-:W-:Y:S01]  /*0880*/  IMAD R15, R4, R21, R14 ;  /* 0x00000015040f7224 */ /* 0x000fe200078e020e */
[----:B-1----:R-:W-:Y:S02]  /*0890*/  LEA R22, P3, R12, UR18, 0x2 ;  /* 0x000000120c167c11 */ /* 0x002fe4000f8610ff */
[----:B------:R-:W-:Y:S01]  /*08a0*/  LEA R14, P1, R18, UR16, 0x2 ;  /* 0x00000010120e7c11 */ /* 0x000fe2000f8210ff */
[----:B------:R-:W-:Y:S02]  /*08b0*/  IMAD.IADD R15, R13, 0x1, R15 ;  /* 0x000000010d0f7824 */ /* 0x000fe400078e020f */
[C---:B------:R-:W-:Y:S01]  /*08c0*/  IMAD.SHL.U32 R13, R19.reuse, 0x4, RZ ;  /* 0x00000004130d7824 */ /* 0x040fe200078e00ff */
[----:B------:R-:W-:Y:S02]  /*08d0*/  SHF.L.U64.HI R19, R19, 0x2, R4 ;  /* 0x0000000213137819 */ /* 0x000fe40000010204 */
[----:B------:R-:W-:Y:S02]  /*08e0*/  LEA.HI.X R23, R12, UR19, R15, 0x2, P3 ;  /* 0x000000130c177c11 */ /* 0x000fe400098f140f */
[----:B------:R-:W-:-:S02]  /*08f0*/  IADD3.X R15, PT, PT, R7, R10, RZ, P2, !PT ;  /* 0x0000000a070f7210 */ /* 0x000fc400017fe4ff */
[-C--:B------:R-:W-:Y:S02]  /*0900*/  IADD3 R16, P3, PT, R22, R13.reuse, RZ ;  /* 0x0000000d16107210 */ /* 0x080fe40007f7e0ff */
[----:B------:R-:W-:Y:S02]  /*0910*/  LEA.HI.X R15, R18, UR17, R15, 0x2, P1 ;  /* 0x00000011120f7c11 */ /* 0x000fe400088f140f */
[-C--:B------:R-:W-:Y:S01]  /*0920*/  IADD3 R12, P1, PT, R16, R13.reuse, RZ ;  /* 0x0000000d100c7210 */ /* 0x080fe20007f3e0ff */
[--C-:B------:R-:W-:Y:S02]  /*0930*/  IMAD.X R17, R23, 0x1, R19.reuse, P3 ;  /* 0x0000000117117824 */ /* 0x100fe400018e0613 */
[----:B------:R-:W2:Y:S01]  /*0940*/  LDG.E R23, desc[UR8][R22.64] ;  /* 0x0000000816177981 */ /* 0x000ea2000c1e1900 */
[----:B------:R-:W-:Y:S01]  /*0950*/  IADD3 R18, P2, PT, R12, R13, RZ ;  /* 0x0000000d0c127210 */ /* 0x000fe20007f5e0ff */
[----:B------:R-:W-:Y:S02]  /*0960*/  IMAD.X R13, R17, 0x1, R19, P1 ;  /* 0x00000001110d7824 */ /* 0x000fe400008e0613 */
[----:B------:R-:W2:Y:S04]  /*0970*/  LDG.E R25, desc[UR8][R14.64] ;  /* 0x000000080e197981 */ /* 0x000ea8000c1e1900 */
[----:B------:R-:W3:Y:S01]  /*0980*/  LDG.E R16, desc[UR8][R16.64] ;  /* 0x0000000810107981 */ /* 0x000ee2000c1e1900 */
[----:B------:R-:W-:-:S03]  /*0990*/  IADD3.X R19, PT, PT, R13, R19, RZ, P2, !PT ;  /* 0x000000130d137210 */ /* 0x000fc600017fe4ff */
[----:B------:R-:W3:Y:S04]  /*09a0*/  LDG.E R29, desc[UR8][R14.64+0x4] ;  /* 0x000004080e1d7981 */ /* 0x000ee8000c1e1900 */
[----:B------:R-:W4:Y:S04]  /*09b0*/  LDG.E R26, desc[UR8][R14.64+0x8] ;  /* 0x000008080e1a7981 */ /* 0x000f28000c1e1900 */
[----:B------:R-:W4:Y:S04]  /*09c0*/  LDG.E R12, desc[UR8][R12.64] ;  /* 0x000000080c0c7981 */ /* 0x000f28000c1e1900 */
[----:B------:R-:W5:Y:S04]  /*09d0*/  LDG.E R27, desc[UR8][R14.64+0xc] ;  /* 0x00000c080e1b7981 */ /* 0x000f68000c1e1900 */
[----:B------:R-:W5:Y:S01]  /*09e0*/  LDG.E R18, desc[UR8][R18.64] ;  /* 0x0000000812127981 */ /* 0x000f62000c1e1900 */
[----:B------:R-:W-:-:S05]  /*09f0*/  IADD3 R21, P1, PT, R21, 0x4, RZ ;  /* 0x0000000415157810 */ /* 0x000fca0007f3e0ff */
[----:B------:R-:W-:Y:S02]  /*0a00*/  IMAD.X R10, RZ, RZ, R10, P1 ;  /* 0x000000ffff0a7224 */ /* 0x000fe400008e060a */
[----:B--2---:R-:W-:-:S04]  /*0a10*/  FFMA R24, R25, R23, R24 ;  /* 0x0000001719187223 */ /* 0x004fc80000000018 */
[----:B---3--:R-:W-:-:S04]  /*0a20*/  FFMA R29, R29, R16, R24 ;  /* 0x000000101d1d7223 */ /* 0x008fc80000000018 */
[----:B----4-:R-:W-:-:S04]  /*0a30*/  FFMA R26, R26, R12, R29 ;  /* 0x0000000c1a1a7223 */ /* 0x010fc8000000001d */
[----:B-----5:R-:W-:-:S07]  /*0a40*/  FFMA R24, R27, R18, R26 ;  /* 0x000000121b187223 */ /* 0x020fce000000001a */
.L_x_10:
[----:B------:R-:W-:Y:S05]  /*0a50*/  @!P0 BRA `(.L_x_9) ;  /* 0x0000000000b08947 */ /* 0x000fea0003800000 */
[----:B------:R-:W-:Y:S02]  /*0a60*/  ISETP.NE.AND P1, PT, R20, 0x1, PT ;  /* 0x000000011400780c */ /* 0x000fe40003f25270 */
[----:B------:R-:W-:-:S04]  /*0a70*/  LOP3.LUT R9, R9, 0x1, RZ, 0xc0, !PT ;  /* 0x0000000109097812 */ /* 0x000fc800078ec0ff */
[----:B------:R-:W-:-:S07]  /*0a80*/  ISETP.NE.U32.AND P0, PT, R9, 0x1, PT ;  /* 0x000000010900780c */ /* 0x000fce0003f05070 */
[----:B------:R-:W-:Y:S06]  /*0a90*/  @!P1 BRA `(.L_x_11) ;  /* 0x00000000005c9947 */ /* 0x000fec0003800000 */
[----:B------:R-:W0:Y:S01]  /*0aa0*/  LDC R19, c[0x0][0x3a0] ;  /* 0x0000e800ff137b82 */ /* 0x000e220000000800 */
[----:B------:R-:W1:Y:S01]  /*0ab0*/  LDCU.128 UR16, c[0x0][0x380] ;  /* 0x00007000ff1077ac */ /* 0x000e620008000c00 */
[----:B------:R-:W-:Y:S01]  /*0ac0*/  IMAD.MOV.U32 R9, RZ, RZ, R11 ;  /* 0x000000ffff097224 */ /* 0x000fe200078e000b */
[----:B------:R-:W-:-:S04]  /*0ad0*/  IADD3 R15, P1, PT, R6, R21, RZ ;  /* 0x00000015060f7210 */ /* 0x000fc80007f3e0ff */
[----:B------:R-:W-:Y:S01]  /*0ae0*/  IADD3.X R18, PT, PT, R7, R10, RZ, P1, !PT ;  /* 0x0000000a07127210 */ /* 0x000fe20000ffe4ff */
[-C--:B0-----:R-:W-:Y:S02]  /*0af0*/  IMAD R14, R10, R19.reuse, RZ ;  /* 0x000000130a0e7224 */ /* 0x081fe400078e02ff */
[----:B------:R-:W-:-:S04]  /*0b00*/  IMAD.WIDE.U32 R12, R21, R19, R8 ;  /* 0x00000013150c7225 */ /* 0x000fc800078e0008 */
[----:B------:R-:W-:Y:S01]  /*0b10*/  IMAD R9, R4, R21, R14 ;  /* 0x0000001504097224 */ /* 0x000fe200078e020e */
[----:B-1----:R-:W-:Y:S02]  /*0b20*/  LEA R14, P2, R15, UR16, 0x2 ;  /* 0x000000100f0e7c11 */ /* 0x002fe4000f8410ff */
[C---:B------:R-:W-:Y:S01]  /*0b30*/  LEA R16, P3, R12.reuse, UR18, 0x2 ;  /* 0x000000120c107c11 */ /* 0x040fe2000f8610ff */
[----:B------:R-:W-:Y:S01]  /*0b40*/  IMAD.IADD R9, R13, 0x1, R9 ;  /* 0x000000010d097824 */ /* 0x000fe200078e0209 */
[----:B------:R-:W-:Y:S02]  /*0b50*/  LEA.HI.X R15, R15, UR17, R18, 0x2, P2 ;  /* 0x000000110f0f7c11 */ /* 0x000fe400090f1412 */
[C---:B------:R-:W-:Y:S02]  /*0b60*/  LEA R18, P1, R19.reuse, R16, 0x2 ;  /* 0x0000001013127211 */ /* 0x040fe400078210ff */
[----:B------:R-:W-:Y:S02]  /*0b70*/  LEA.HI.X R17, R12, UR19, R9, 0x2, P3 ;  /* 0x000000130c117c11 */ /* 0x000fe400098f1409 */
[----:B------:R-:W2:Y:S02]  /*0b80*/  LDG.E R9, desc[UR8][R14.64] ;  /* 0x000000080e097981 */ /* 0x000ea4000c1e1900 */
[----:B------:R-:W-:-:S02]  /*0b90*/  LEA.HI.X R19, R19, R17, R4, 0x2, P1 ;  /* 0x0000001113137211 */ /* 0x000fc400008f1404 */
[----:B------:R-:W2:Y:S04]  /*0ba0*/  LDG.E R16, desc[UR8][R16.64] ;  /* 0x0000000810107981 */ /* 0x000ea8000c1e1900 */
[----:B------:R-:W3:Y:S04]  /*0bb0*/  LDG.E R12, desc[UR8][R14.64+0x4] ;  /* 0x000004080e0c7981 */ /* 0x000ee8000c1e1900 */
[----:B------:R-:W3:Y:S01]  /*0bc0*/  LDG.E R18, desc[UR8][R18.64] ;  /* 0x0000000812127981 */ /* 0x000ee2000c1e1900 */
[----:B------:R-:W-:-:S05]  /*0bd0*/  IADD3 R21, P1, PT, R21, 0x2, RZ ;  /* 0x0000000215157810 */ /* 0x000fca0007f3e0ff */
[----:B------:R-:W-:Y:S02]  /*0be0*/  IMAD.X R10, RZ, RZ, R10, P1 ;  /* 0x000000ffff0a7224 */ /* 0x000fe400008e060a */
[----:B--2---:R-:W-:-:S04]  /*0bf0*/  FFMA R9, R9, R16, R24 ;  /* 0x0000001009097223 */ /* 0x004fc80000000018 */
[----:B---3--:R-:W-:-:S07]  /*0c00*/  FFMA R24, R12, R18, R9 ;  /* 0x000000120c187223 */ /* 0x008fce0000000009 */
.L_x_11:
[----:B------:R-:W-:Y:S05]  /*0c10*/  @P0 BRA `(.L_x_9) ;  /* 0x0000000000400947 */ /* 0x000fea0003800000 */
[----:B------:R-:W0:Y:S01]  /*0c20*/  LDCU UR6, c[0x0][0x3a0] ;  /* 0x00007400ff0677ac */ /* 0x000e220008000800 */
[----:B------:R-:W-:Y:S02]  /*0c30*/  MOV R9, R11 ;  /* 0x0000000b00097202 */ /* 0x000fe40000000f00 */
[----:B------:R-:W-:Y:S01]  /*0c40*/  IADD3 R15, P0, PT, R6, R21, RZ ;  /* 0x00000015060f7210 */ /* 0x000fe20007f1e0ff */
[----:B------:R-:W1:Y:S04]  /*0c50*/  LDCU.128 UR16, c[0x0][0x380] ;  /* 0x00007000ff1077ac */ /* 0x000e680008000c00 */
[----:B------:R-:W-:Y:S02]  /*0c60*/  IMAD.X R16, R7, 0x1, R10, P0 ;  /* 0x0000000107107824 */ /* 0x000fe400000e060a */
[----:B0-----:R-:W-:-:S02]  /*0c70*/  IMAD R14, R10, UR6, RZ ;  /* 0x000000060a0e7c24 */ /* 0x001fc4000f8e02ff */
[----:B------:R-:W-:-:S04]  /*0c80*/  IMAD.WIDE.U32 R12, R21, UR6, R8 ;  /* 0x00000006150c7c25 */ /* 0x000fc8000f8e0008 */
[----:B------:R-:W-:Y:S01]  /*0c90*/  IMAD R9, R4, R21, R14 ;  /* 0x0000001504097224 */ /* 0x000fe200078e020e */
[----:B-1----:R-:W-:Y:S02]  /*0ca0*/  LEA R14, P1, R15, UR16, 0x2 ;  /* 0x000000100f0e7c11 */ /* 0x002fe4000f8210ff */
[----:B------:R-:W-:Y:S01]  /*0cb0*/  LEA R10, P0, R12, UR18, 0x2 ;  /* 0x000000120c0a7c11 */ /* 0x000fe2000f8010ff */
[----:B------:R-:W-:Y:S01]  /*0cc0*/  IMAD.IADD R9, R13, 0x1, R9 ;  /* 0x000000010d097824 */ /* 0x000fe200078e0209 */
[----:B------:R-:W-:-:S04]  /*0cd0*/  LEA.HI.X R15, R15, UR17, R16, 0x2, P1 ;  /* 0x000000110f0f7c11 */ /* 0x000fc800088f1410 */
[----:B------:R-:W-:Y:S02]  /*0ce0*/  LEA.HI.X R11, R12, UR19, R9, 0x2, P0 ;  /* 0x000000130c0b7c11 */ /* 0x000fe400080f1409 */
[----:B------:R-:W2:Y:S04]  /*0cf0*/  LDG.E R15, desc[UR8][R14.64] ;  /* 0x000000080e0f7981 */ /* 0x000ea8000c1e1900 */
[----:B------:R-:W2:Y:S02]  /*0d00*/  LDG.E R10, desc[UR8][R10.64] ;  /* 0x000000080a0a7981 */ /* 0x000ea4000c1e1900 */
[----:B--2---:R-:W-:-:S07]  /*0d10*/  FFMA R24, R15, R10, R24 ;  /* 0x0000000a0f187223 */ /* 0x004fce0000000018 */
.L_x_9:
[----:B------:R-:W0:Y:S01]  /*0d20*/  LDC.64 R10, c[0x0][0x390] ;  /* 0x0000e400ff0a7b82 */ /* 0x000e220000000a00 */
[----:B------:R-:W1:Y:S02]  /*0d30*/  LDCU UR6, c[0x0][0x3a0] ;  /* 0x00007400ff0677ac */ /* 0x000e640008000800 */
[----:B-1----:R-:W-:Y:S01]  /*0d40*/  IMAD R9, R5, UR6, R8 ;  /* 0x0000000605097c24 */ /* 0x002fe2000f8e0208 */
[----:B------:R-:W-:-:S03]  /*0d50*/  IADD3 R8, PT, PT, R3, R8, RZ ;  /* 0x0000000803087210 */ /* 0x000fc60007ffe0ff */
[----:B0-----:R-:W-:Y:S01]  /*0d60*/  IMAD.WIDE R10, R9, 0x4, R10 ;  /* 0x00000004090a7825 */ /* 0x001fe200078e020a */
[----:B------:R-:W-:-:S04]  /*0d70*/  ISETP.GE.AND P0, PT, R8, UR6, PT ;  /* 0x0000000608007c0c */ /* 0x000fc8000bf06270 */
[----:B------:R0:W-:Y:S09]  /*0d80*/  STG.E desc[UR8][R10.64], R24 ;  /* 0x000000180a007986 */ /* 0x0001f2000c101908 */
[----:B------:R-:W-:Y:S05]  /*0d90*/  @!P0 BRA `(.L_x_12) ;  /* 0xfffffff4006c8947 */ /* 0x000fea000383ffff */
.L_x_6:
[----:B------:R-:W-:Y:S05]  /*0da0*/  BSYNC.RECONVERGENT B0 ;  /* 0x0000000000007941 */ /* 0x000fea0003800200 */
.L_x_5:
[----:B------:R-:W1:Y:S01]  /*0db0*/  LDCU UR6, c[0x0][0x398] ;  /* 0x00007300ff0677ac */ /* 0x000e620008000800 */
[----:B------:R-:W-:-:S05]  /*0dc0*/  IMAD.IADD R5, R2, 0x1, R5 ;  /* 0x0000000102057824 */ /* 0x000fca00078e0205 */
[----:B-1----:R-:W-:-:S13]  /*0dd0*/  ISETP.GE.AND P0, PT, R5, UR6, PT ;  /* 0x0000000605007c0c */ /* 0x002fda000bf06270 */
[----:B------:R-:W-:Y:S05]  /*0de0*/  @!P0 BRA `(.L_x_13) ;  /* 0xfffffff400388947 */ /* 0x000fea000383ffff */
[----:B------:R-:W-:Y:S05]  /*0df0*/  EXIT ;  /* 0x000000000000794d */ /* 0x000fea0003800000 */
.L_x_14:
[----:B------:R-:W-:-:S00]  /*0e00*/  BRA `(.L_x_14) ;  /* 0xfffffffc00fc7947 */ /* 0x000fc0000383ffff */
[----:B------:R-:W-:-:S00]  /*0e10*/  NOP ;  /* 0x0000000000007918 */ /* 0x000fc00000000000 */
        /* <DEDUP_REMOVED lines=14> */
.L_x_15:


//--------------------- .nv.shared.reserved.0     --------------------------
	.section	.nv.shared.reserved.0,"aw",@nobits
	.weak		__nv_reservedSMEM_offset_0_alias
	.size		__nv_reservedSMEM_offset_0_alias, 0, 64
	.other		__nv_reservedSMEM_offset_0_alias,@"STO_CUDA_RESERVED_SHARED STV_DEFAULT"
__nv_reservedSMEM_offset_0_alias:
	.zero		0
	.zero		64


//--------------------- .nv.constant0._Z28matrix_multiplication_kernelPKfS0_Pfiii --------------------------
	.section	.nv.constant0._Z28matrix_multiplication_kernelPKfS0_Pfiii,"a",@progbits
	.sectionflags	@""
	.align	4
.nv.constant0._Z28matrix_multiplication_kernelPKfS0_Pfiii:
	.zero		932


//--------------------- SYMBOLS --------------------------

	.type		.nv.reservedSmem.offset0,@object
	.size		.nv.reservedSmem.offset0,0x4
